//
// Generated by NVIDIA NVVM Compiler
//
// Compiler Build ID: CL-36424714
// Cuda compilation tools, release 13.0, V13.0.88
// Based on NVVM 20.0.0
//

.version 9.0
.target sm_100
.address_size 64

	// .globl	_Z7reversePcS_ii

.visible .entry _Z7reversePcS_ii(
	.param .u64 .ptr .align 1 _Z7reversePcS_ii_param_0,
	.param .u64 .ptr .align 1 _Z7reversePcS_ii_param_1,
	.param .u32 _Z7reversePcS_ii_param_2,
	.param .u32 _Z7reversePcS_ii_param_3
)
{
	.reg .pred 	%p<11>;
	.reg .b16 	%rs<7>;
	.reg .b32 	%r<51>;
	.reg .b64 	%rd<20>;

	ld.param.u64 	%rd8, [_Z7reversePcS_ii_param_0];
	ld.param.u64 	%rd9, [_Z7reversePcS_ii_param_1];
	ld.param.u32 	%r28, [_Z7reversePcS_ii_param_3];
	cvta.to.global.u64 	%rd1, %rd9;
	cvta.to.global.u64 	%rd2, %rd8;
	setp.lt.s32 	%p1, %r28, 1;
	mov.b32 	%r42, 0;
	mov.u32 	%r44, %r42;
	@%p1 bra 	$L__BB0_6;
	mov.u32 	%r31, %tid.x;
	add.s32 	%r41, %r31, 1;
	mov.b32 	%r38, 0;
	mov.u32 	%r42, %r38;
$L__BB0_2:
	mov.u32 	%r4, %r41;
	mov.u32 	%r3, %r42;
	cvt.u64.u32 	%rd10, %r38;
	add.s64 	%rd11, %rd2, %rd10;
	ld.global.u8 	%rs1, [%rd11];
	setp.ne.s16 	%p2, %rs1, 32;
	@%p2 bra 	$L__BB0_5;
	add.s32 	%r5, %r4, -1;
	setp.eq.s32 	%p3, %r5, 1;
	mov.b32 	%r41, 1;
	mov.u32 	%r42, %r38;
	@%p3 bra 	$L__BB0_5;
	setp.lt.s32 	%p4, %r4, 2;
	mov.u32 	%r41, %r5;
	mov.u32 	%r42, %r3;
	mov.u32 	%r44, %r38;
	@%p4 bra 	$L__BB0_6;
$L__BB0_5:
	add.s32 	%r38, %r38, 1;
	setp.ne.s32 	%p5, %r38, %r28;
	mov.b32 	%r44, 0;
	@%p5 bra 	$L__BB0_2;
$L__BB0_6:
	setp.ge.s32 	%p6, %r42, %r44;
	@%p6 bra 	$L__BB0_13;
	sub.s32 	%r34, %r44, %r42;
	and.b32  	%r11, %r34, 3;
	setp.eq.s32 	%p7, %r11, 0;
	mov.u32 	%r50, %r42;
	@%p7 bra 	$L__BB0_10;
	not.b32 	%r35, %r42;
	add.s32 	%r46, %r35, %r28;
	cvt.u64.u32 	%rd12, %r42;
	add.s64 	%rd19, %rd2, %rd12;
	neg.s32 	%r45, %r11;
	add.s32 	%r50, %r42, %r11;
$L__BB0_9:
	.pragma "nounroll";
	cvt.s64.s32 	%rd13, %r46;
	add.s64 	%rd14, %rd1, %rd13;
	ld.global.u8 	%rs2, [%rd19];
	st.global.u8 	[%rd14], %rs2;
	add.s32 	%r46, %r46, -1;
	add.s64 	%rd19, %rd19, 1;
	add.s32 	%r45, %r45, 1;
	setp.ne.s32 	%p8, %r45, 0;
	@%p8 bra 	$L__BB0_9;
$L__BB0_10:
	sub.s32 	%r36, %r42, %r44;
	setp.gt.u32 	%p9, %r36, -4;
	@%p9 bra 	$L__BB0_13;
	sub.s32 	%r49, %r50, %r44;
	add.s64 	%rd6, %rd2, 1;
	add.s64 	%rd7, %rd1, -1;
	not.b32 	%r37, %r50;
	add.s32 	%r48, %r37, %r28;
$L__BB0_12:
	cvt.s64.s32 	%rd15, %r50;
	add.s64 	%rd16, %rd6, %rd15;
	cvt.s64.s32 	%rd17, %r48;
	add.s64 	%rd18, %rd7, %rd17;
	ld.global.u8 	%rs3, [%rd16+-1];
	st.global.u8 	[%rd18+1], %rs3;
	ld.global.u8 	%rs4, [%rd16];
	st.global.u8 	[%rd18], %rs4;
	ld.global.u8 	%rs5, [%rd16+1];
	st.global.u8 	[%rd18+-1], %rs5;
	ld.global.u8 	%rs6, [%rd16+2];
	st.global.u8 	[%rd18+-2], %rs6;
	add.s32 	%r50, %r50, 4;
	add.s32 	%r49, %r49, 4;
	add.s32 	%r48, %r48, -4;
	setp.ne.s32 	%p10, %r49, 0;
	@%p10 bra 	$L__BB0_12;
$L__BB0_13:
	ret;

}


// ===== COMPILED SASS (sm_100) =====

	.target	sm_100

	.elftype	@"ET_EXEC"


//--------------------- .note.nv.tkinfo           --------------------------
	.section	.note.nv.tkinfo,"",@"SHT_NOTE"
	.sectionflags	@"SHF_NOTE_NV_TKINFO"
	.tkinfo
        /*0018*/ 	.word	0x00000002
        /*0030*/ 	.string	""
        /*0030*/ 	.string	"ptxas"
        /*0030*/ 	.string	"Cuda compilation tools, release 13.0, V13.0.88"
        /*0030*/ 	.string	"Build cuda_13.0.r13.0/compiler.36424714_0"
        /*0030*/ 	.string	"-arch sm_100 -m 64 "



//--------------------- .note.nv.cuinfo           --------------------------
	.section	.note.nv.cuinfo,"",@"SHT_NOTE"
	.sectionflags	@"SHF_NOTE_NV_CUINFO"
        /*0018*/ 	.short	0x0002
        /*001a*/ 	.short	0x0064
        /*001c*/ 	.short	0x0082
	.zero		2


//--------------------- .nv.info                  --------------------------
	.section	.nv.info,"",@"SHT_CUDA_INFO"
	.align	4


	//----- nvinfo : EIATTR_REGCOUNT
	.align		4
        /*0000*/ 	.byte	0x04, 0x2f
        /*0002*/ 	.short	(.L_1 - .L_0)
	.align		4
.L_0:
        /*0004*/ 	.word	index@(_Z7reversePcS_ii)
        /*0008*/ 	.word	0x00000018


	//----- nvinfo : EIATTR_FRAME_SIZE
	.align		4
.L_1:
        /*000c*/ 	.byte	0x04, 0x11
        /*000e*/ 	.short	(.L_3 - .L_2)
	.align		4
.L_2:
        /*0010*/ 	.word	index@(_Z7reversePcS_ii)
        /*0014*/ 	.word	0x00000000


	//----- nvinfo : EIATTR_MIN_STACK_SIZE
	.align		4
.L_3:
        /*0018*/ 	.byte	0x04, 0x12
        /*001a*/ 	.short	(.L_5 - .L_4)
	.align		4
.L_4:
        /*001c*/ 	.word	index@(_Z7reversePcS_ii)
        /*0020*/ 	.word	0x00000000
.L_5:


//--------------------- .nv.compat                --------------------------
	.section	.nv.compat,"",@"SHT_CUDA_COMPAT_INFO"
	.align	4
        /*0000*/ 	.byte	0x02, 0x09, 0x00, 0x00, 0x02, 0x02, 0x01, 0x00, 0x02, 0x05, 0x05, 0x00, 0x03, 0x07, 0x01, 0x01
        /*0010*/ 	.byte	0x02, 0x03, 0x00, 0x00, 0x02, 0x06, 0x01, 0x00, 0x04, 0x0b, 0x08, 0x00, 0x09, 0x00, 0x00, 0x00
        /*0020*/ 	.byte	0x00, 0x00, 0x00, 0x00


//--------------------- .nv.info._Z7reversePcS_ii --------------------------
	.section	.nv.info._Z7reversePcS_ii,"",@"SHT_CUDA_INFO"
	.sectionflags	@""
	.align	4


	//----- nvinfo : EIATTR_CUDA_API_VERSION
	.align		4
        /*0000*/ 	.byte	0x04, 0x37
        /*0002*/ 	.short	(.L_7 - .L_6)
.L_6:
        /*0004*/ 	.word	0x00000082


	//----- nvinfo : EIATTR_KPARAM_INFO
	.align		4
.L_7:
        /*0008*/ 	.byte	0x04, 0x17
        /*000a*/ 	.short	(.L_9 - .L_8)
.L_8:
        /*000c*/ 	.word	0x00000000
        /*0010*/ 	.short	0x0003
        /*0012*/ 	.short	0x0014
        /*0014*/ 	.byte	0x00, 0xf0, 0x11, 0x00


	//----- nvinfo : EIATTR_KPARAM_INFO
	.align		4
.L_9:
        /*0018*/ 	.byte	0x04, 0x17
        /*001a*/ 	.short	(.L_11 - .L_10)
.L_10:
        /*001c*/ 	.word	0x00000000
        /*0020*/ 	.short	0x0002
        /*0022*/ 	.short	0x0010
        /*0024*/ 	.byte	0x00, 0xf0, 0x11, 0x00


	//----- nvinfo : EIATTR_KPARAM_INFO
	.align		4
.L_11:
        /*0028*/ 	.byte	0x04, 0x17
        /*002a*/ 	.short	(.L_13 - .L_12)
.L_12:
        /*002c*/ 	.word	0x00000000
        /*0030*/ 	.short	0x0001
        /*0032*/ 	.short	0x0008
        /*0034*/ 	.byte	0x00, 0xf5, 0x21, 0x00


	//----- nvinfo : EIATTR_KPARAM_INFO
	.align		4
.L_13:
        /*0038*/ 	.byte	0x04, 0x17
        /*003a*/ 	.short	(.L_15 - .L_14)
.L_14:
        /*003c*/ 	.word	0x00000000
        /*0040*/ 	.short	0x0000
        /*0042*/ 	.short	0x0000
        /*0044*/ 	.byte	0x00, 0xf5, 0x21, 0x00


	//----- nvinfo : EIATTR_SPARSE_MMA_MASK
	.align		4
.L_15:
        /*0048*/ 	.byte	0x03, 0x50
        /*004a*/ 	.short	0x0000


	//----- nvinfo : EIATTR_MAXREG_COUNT
	.align		4
        /*004c*/ 	.byte	0x03, 0x1b
        /*004e*/ 	.short	0x00ff


	//----- nvinfo : EIATTR_MERCURY_ISA_VERSION
	.align		4
        /*0050*/ 	.byte	0x03, 0x5f
        /*0052*/ 	.short	0x0101


	//----- nvinfo : EIATTR_VRC_CTA_INIT_COUNT
	.align		4
        /*0054*/ 	.byte	0x02, 0x4a
	.zero		1
	.zero		1


	//----- nvinfo : EIATTR_EXIT_INSTR_OFFSETS
	.align		4
        /*0058*/ 	.byte	0x04, 0x1c
        /*005a*/ 	.short	(.L_17 - .L_16)


	//   ....[0]....
.L_16:
        /*005c*/ 	.word	0x00000270


	//   ....[1]....
        /*0060*/ 	.word	0x00000440


	//   ....[2]....
        /*0064*/ 	.word	0x000005d0


	//----- nvinfo : EIATTR_CRS_STACK_SIZE
	.align		4
.L_17:
        /*0068*/ 	.byte	0x04, 0x1e
        /*006a*/ 	.short	(.L_19 - .L_18)
.L_18:
        /*006c*/ 	.word	0x00000000


	//----- nvinfo : EIATTR_CBANK_PARAM_SIZE
	.align		4
.L_19:
        /*0070*/ 	.byte	0x03, 0x19
        /*0072*/ 	.short	0x0018


	//----- nvinfo : EIATTR_PARAM_CBANK
	.align		4
        /*0074*/ 	.byte	0x04, 0x0a
        /*0076*/ 	.short	(.L_21 - .L_20)
	.align		4
.L_20:
        /*0078*/ 	.word	index@(.nv.constant0._Z7reversePcS_ii)
        /*007c*/ 	.short	0x0380
        /*007e*/ 	.short	0x0018


	//----- nvinfo : EIATTR_SW_WAR
	.align		4
.L_21:
        /*0080*/ 	.byte	0x04, 0x36
        /*0082*/ 	.short	(.L_23 - .L_22)
.L_22:
        /*0084*/ 	.word	0x00000008
.L_23:


//--------------------- .nv.callgraph             --------------------------
	.section	.nv.callgraph,"",@"SHT_CUDA_CALLGRAPH"
	.align	4
	.sectionentsize	8
	.align		4
        /*0000*/ 	.word	0x00000000
	.align		4
        /*0004*/ 	.word	0xffffffff
	.align		4
        /*0008*/ 	.word	0x00000000
	.align		4
        /*000c*/ 	.word	0xfffffffe
	.align		4
        /*0010*/ 	.word	0x00000000
	.align		4
        /*0014*/ 	.word	0xfffffffd
	.align		4
        /*0018*/ 	.word	0x00000000
	.align		4
        /*001c*/ 	.word	0xfffffffc


//--------------------- .text._Z7reversePcS_ii    --------------------------
	.section	.text._Z7reversePcS_ii,"ax",@progbits
	.align	128
        .global         _Z7reversePcS_ii
        .type           _Z7reversePcS_ii,@function
        .size           _Z7reversePcS_ii,(.L_x_10 - _Z7reversePcS_ii)
        .other          _Z7reversePcS_ii,@"STO_CUDA_ENTRY STV_DEFAULT"
_Z7reversePcS_ii:
.text._Z7reversePcS_ii:
[----:B------:R-:W-:Y:S01]  /*0000*/  LDC R1, c[0x0][0x37c] ;  /* 0x0000df00ff017b82 */ /* 0x000fe20000000800 */
[----:B------:R-:W0:Y:S01]  /*0010*/  LDCU UR6, c[0x0][0x394] ;  /* 0x00007280ff0677ac */ /* 0x000e220008000800 */
[----:B------:R-:W-:Y:S02]  /*0020*/  IMAD.MOV.U32 R0, RZ, RZ, RZ ;  /* 0x000000ffff007224 */ /* 0x000fe400078e00ff */
[----:B------:R-:W-:Y:S01]  /*0030*/  IMAD.MOV.U32 R7, RZ, RZ, RZ ;  /* 0x000000ffff077224 */ /* 0x000fe200078e00ff */
[----:B------:R-:W1:Y:S01]  /*0040*/  LDCU.64 UR4, c[0x0][0x358] ;  /* 0x00006b00ff0477ac */ /* 0x000e620008000a00 */
[----:B0-----:R-:W-:-:S09]  /*0050*/  UISETP.GE.AND UP0, UPT, UR6, 0x1, UPT ;  /* 0x000000010600788c */ /* 0x001fd2000bf06270 */
[----:B-1----:R-:W-:Y:S05]  /*0060*/  BRA.U !UP0, `(.L_x_0) ;  /* 0x00000001087c7547 */ /* 0x002fea000b800000 */
[----:B------:R-:W0:Y:S01]  /*0070*/  S2R R4, SR_TID.X ;  /* 0x0000000000047919 */ /* 0x000e220000002100 */
[----:B------:R-:W-:Y:S01]  /*0080*/  BSSY.RECONVERGENT B0, `(.L_x_0) ;  /* 0x000001d000007945 */ /* 0x000fe20003800200 */
[----:B------:R-:W-:Y:S01]  /*0090*/  IMAD.MOV.U32 R7, RZ, RZ, RZ ;  /* 0x000000ffff077224 */ /* 0x000fe200078e00ff */
[----:B------:R-:W1:Y:S01]  /*00a0*/  LDCU UR8, c[0x0][0x394] ;  /* 0x00007280ff0877ac */ /* 0x000e620008000800 */
[----:B------:R-:W-:Y:S01]  /*00b0*/  IMAD.MOV.U32 R0, RZ, RZ, RZ ;  /* 0x000000ffff007224 */ /* 0x000fe200078e00ff */
[----:B------:R-:W2:Y:S02]  /*00c0*/  LDCU.64 UR6, c[0x0][0x380] ;  /* 0x00007000ff0677ac */ /* 0x000ea40008000a00 */
[----:B012---:R-:W-:-:S07]  /*00d0*/  VIADD R4, R4, 0x1 ;  /* 0x0000000104047836 */ /* 0x007fce0000000000 */
.L_x_4:
[----:B------:R-:W-:-:S04]  /*00e0*/  IADD3 R2, P0, PT, R7, UR6, RZ ;  /* 0x0000000607027c10 */ /* 0x000fc8000ff1e0ff */
[----:B------:R-:W-:-:S05]  /*00f0*/  IADD3.X R3, PT, PT, RZ, UR7, RZ, P0, !PT ;  /* 0x00000007ff037c10 */ /* 0x000fca00087fe4ff */
[----:B------:R-:W2:Y:S01]  /*0100*/  LDG.E.U8 R2, desc[UR4][R2.64] ;  /* 0x0000000402027981 */ /* 0x000ea2000c1e1100 */
[----:B------:R-:W-:Y:S01]  /*0110*/  BSSY.RELIABLE B1, `(.L_x_1) ;  /* 0x000000f000017945 */ /* 0x000fe20003800100 */
[----:B--2---:R-:W-:-:S13]  /*0120*/  ISETP.NE.AND P0, PT, R2, 0x20, PT ;  /* 0x000000200200780c */ /* 0x004fda0003f05270 */
[----:B------:R-:W-:Y:S05]  /*0130*/  @P0 BRA `(.L_x_2) ;  /* 0x0000000000300947 */ /* 0x000fea0003800000 */
[----:B------:R-:W-:Y:S02]  /*0140*/  VIADD R5, R4, 0xffffffff ;  /* 0xffffffff04057836 */ /* 0x000fe40000000000 */
[----:B------:R-:W-:Y:S01]  /*0150*/  IMAD.MOV.U32 R3, RZ, RZ, R0 ;  /* 0x000000ffff037224 */ /* 0x000fe200078e0000 */
[----:B------:R-:W-:Y:S01]  /*0160*/  MOV R0, R7 ;  /* 0x0000000700007202 */ /* 0x000fe20000000f00 */
[----:B------:R-:W-:Y:S01]  /*0170*/  IMAD.MOV.U32 R2, RZ, RZ, R4 ;  /* 0x000000ffff027224 */ /* 0x000fe200078e0004 */
[----:B------:R-:W-:Y:S01]  /*0180*/  ISETP.NE.AND P0, PT, R5, 0x1, PT ;  /* 0x000000010500780c */ /* 0x000fe20003f05270 */
[----:B------:R-:W-:-:S12]  /*0190*/  IMAD.MOV.U32 R4, RZ, RZ, 0x1 ;  /* 0x00000001ff047424 */ /* 0x000fd800078e00ff */
[----:B------:R-:W-:Y:S05]  /*01a0*/  @!P0 BRA `(.L_x_2) ;  /* 0x0000000000148947 */ /* 0x000fea0003800000 */
[----:B------:R-:W-:Y:S01]  /*01b0*/  ISETP.GE.AND P0, PT, R2, 0x2, PT ;  /* 0x000000020200780c */ /* 0x000fe20003f06270 */
[----:B------:R-:W-:-:S12]  /*01c0*/  IMAD.MOV.U32 R0, RZ, RZ, R3 ;  /* 0x000000ffff007224 */ /* 0x000fd800078e0003 */
[----:B------:R-:W-:Y:S05]  /*01d0*/  @!P0 BREAK.RELIABLE B1 ;  /* 0x0000000000018942 */ /* 0x000fea0003800100 */
[----:B------:R-:W-:Y:S05]  /*01e0*/  @!P0 BRA `(.L_x_3) ;  /* 0x0000000000188947 */ /* 0x000fea0003800000 */
[----:B------:R-:W-:-:S07]  /*01f0*/  IMAD.MOV.U32 R4, RZ, RZ, R5 ;  /* 0x000000ffff047224 */ /* 0x000fce00078e0005 */
.L_x_2:
[----:B------:R-:W-:Y:S05]  /*0200*/  BSYNC.RELIABLE B1 ;  /* 0x0000000000017941 */ /* 0x000fea0003800100 */
.L_x_1:
[----:B------:R-:W-:-:S05]  /*0210*/  VIADD R7, R7, 0x1 ;  /* 0x0000000107077836 */ /* 0x000fca0000000000 */
[----:B------:R-:W-:-:S13]  /*0220*/  ISETP.NE.AND P0, PT, R7, UR8, PT ;  /* 0x0000000807007c0c */ /* 0x000fda000bf05270 */
[----:B------:R-:W-:Y:S05]  /*0230*/  @P0 BRA `(.L_x_4) ;  /* 0xfffffffc00a80947 */ /* 0x000fea000383ffff */
[----:B------:R-:W-:-:S07]  /*0240*/  IMAD.MOV.U32 R7, RZ, RZ, RZ ;  /* 0x000000ffff077224 */ /* 0x000fce00078e00ff */
.L_x_3:
[----:B------:R-:W-:Y:S05]  /*0250*/  BSYNC.RECONVERGENT B0 ;  /* 0x0000000000007941 */ /* 0x000fea0003800200 */
.L_x_0:
[----:B------:R-:W-:-:S13]  /*0260*/  ISETP.GE.AND P0, PT, R0, R7, PT ;  /* 0x000000070000720c */ /* 0x000fda0003f06270 */
[----:B------:R-:W-:Y:S05]  /*0270*/  @P0 EXIT ;  /* 0x000000000000094d */ /* 0x000fea0003800000 */
[----:B------:R-:W-:Y:S01]  /*0280*/  IADD3 R2, PT, PT, R7, -R0, RZ ;  /* 0x8000000007027210 */ /* 0x000fe20007ffe0ff */
[----:B------:R-:W-:Y:S01]  /*0290*/  IMAD.IADD R4, R0, 0x1, -R7 ;  /* 0x0000000100047824 */ /* 0x000fe200078e0a07 */
[----:B------:R-:W0:Y:S01]  /*02a0*/  LDCU.64 UR6, c[0x0][0x388] ;  /* 0x00007100ff0677ac */ /* 0x000e220008000a00 */
[----:B------:R-:W-:Y:S01]  /*02b0*/  BSSY.RECONVERGENT B0, `(.L_x_5) ;  /* 0x0000018000007945 */ /* 0x000fe20003800200 */
[----:B------:R-:W-:Y:S02]  /*02c0*/  LOP3.LUT P1, R3, R2, 0x3, RZ, 0xc0, !PT ;  /* 0x0000000302037812 */ /* 0x000fe4000782c0ff */
[----:B------:R-:W-:-:S11]  /*02d0*/  ISETP.GT.U32.AND P0, PT, R4, -0x4, PT ;  /* 0xfffffffc0400780c */ /* 0x000fd60003f04070 */
[----:B------:R-:W-:Y:S05]  /*02e0*/  @!P1 BRA `(.L_x_6) ;  /* 0x0000000000509947 */ /* 0x000fea0003800000 */
[----:B------:R-:W1:Y:S01]  /*02f0*/  LDCU.64 UR10, c[0x0][0x380] ;  /* 0x00007000ff0a77ac */ /* 0x000e620008000a00 */
[----:B------:R-:W-:Y:S01]  /*0300*/  LOP3.LUT R2, RZ, R0, RZ, 0x33, !PT ;  /* 0x00000000ff027212 */ /* 0x000fe200078e33ff */
[----:B------:R-:W-:Y:S01]  /*0310*/  IMAD.MOV R8, RZ, RZ, -R3 ;  /* 0x000000ffff087224 */ /* 0x000fe200078e0a03 */
[----:B------:R-:W2:Y:S01]  /*0320*/  LDCU UR8, c[0x0][0x394] ;  /* 0x00007280ff0877ac */ /* 0x000ea20008000800 */
[----:B-1----:R-:W-:Y:S01]  /*0330*/  IADD3 R9, P1, PT, R0, UR10, RZ ;  /* 0x0000000a00097c10 */ /* 0x002fe2000ff3e0ff */
[----:B------:R-:W-:Y:S01]  /*0340*/  IMAD.IADD R0, R3, 0x1, R0 ;  /* 0x0000000103007824 */ /* 0x000fe200078e0200 */
[----:B--2---:R-:W-:-:S03]  /*0350*/  IADD3 R6, PT, PT, R2, UR8, RZ ;  /* 0x0000000802067c10 */ /* 0x004fc6000fffe0ff */
[----:B------:R-:W-:-:S08]  /*0360*/  IMAD.X R10, RZ, RZ, UR11, P1 ;  /* 0x0000000bff0a7e24 */ /* 0x000fd000088e06ff */
.L_x_7:
[----:B-1----:R-:W-:Y:S02]  /*0370*/  IMAD.MOV.U32 R3, RZ, RZ, R10 ;  /* 0x000000ffff037224 */ /* 0x002fe400078e000a */
[----:B------:R-:W-:-:S05]  /*0380*/  IMAD.MOV.U32 R2, RZ, RZ, R9 ;  /* 0x000000ffff027224 */ /* 0x000fca00078e0009 */
[----:B------:R-:W2:Y:S01]  /*0390*/  LDG.E.U8 R3, desc[UR4][R2.64] ;  /* 0x0000000402037981 */ /* 0x000ea2000c1e1100 */
[----:B0-----:R-:W-:Y:S01]  /*03a0*/  IADD3 R4, P1, PT, R6, UR6, RZ ;  /* 0x0000000606047c10 */ /* 0x001fe2000ff3e0ff */
[----:B------:R-:W-:Y:S01]  /*03b0*/  VIADD R8, R8, 0x1 ;  /* 0x0000000108087836 */ /* 0x000fe20000000000 */
[----:B------:R-:W-:Y:S02]  /*03c0*/  IADD3 R9, P2, PT, R9, 0x1, RZ ;  /* 0x0000000109097810 */ /* 0x000fe40007f5e0ff */
[----:B------:R-:W-:Y:S02]  /*03d0*/  LEA.HI.X.SX32 R5, R6, UR7, 0x1, P1 ;  /* 0x0000000706057c11 */ /* 0x000fe400088f0eff */
[----:B------:R-:W-:Y:S01]  /*03e0*/  ISETP.NE.AND P1, PT, R8, RZ, PT ;  /* 0x000000ff0800720c */ /* 0x000fe20003f25270 */
[----:B------:R-:W-:Y:S01]  /*03f0*/  IMAD.X R10, RZ, RZ, R10, P2 ;  /* 0x000000ffff0a7224 */ /* 0x000fe200010e060a */
[----:B------:R-:W-:Y:S01]  /*0400*/  IADD3 R6, PT, PT, R6, -0x1, RZ ;  /* 0xffffffff06067810 */ /* 0x000fe20007ffe0ff */
[----:B--2---:R1:W-:Y:S10]  /*0410*/  STG.E.U8 desc[UR4][R4.64], R3 ;  /* 0x0000000304007986 */ /* 0x0043f4000c101104 */
[----:B------:R-:W-:Y:S05]  /*0420*/  @P1 BRA `(.L_x_7) ;  /* 0xfffffffc00d01947 */ /* 0x000fea000383ffff */
.L_x_6:
[----:B0-----:R-:W-:Y:S05]  /*0430*/  BSYNC.RECONVERGENT B0 ;  /* 0x0000000000007941 */ /* 0x001fea0003800200 */
.L_x_5:
[----:B------:R-:W-:Y:S05]  /*0440*/  @P0 EXIT ;  /* 0x000000000000094d */ /* 0x000fea0003800000 */
[----:B------:R-:W0:Y:S01]  /*0450*/  LDC.64 R18, c[0x0][0x380] ;  /* 0x0000e000ff127b82 */ /* 0x000e220000000a00 */
[----:B------:R-:W2:Y:S01]  /*0460*/  LDCU UR6, c[0x0][0x394] ;  /* 0x00007280ff0677ac */ /* 0x000ea20008000800 */
[----:B------:R-:W-:Y:S01]  /*0470*/  LOP3.LUT R2, RZ, R0, RZ, 0x33, !PT ;  /* 0x00000000ff027212 */ /* 0x000fe200078e33ff */
[----:B------:R-:W-:-:S05]  /*0480*/  IMAD.IADD R7, R0, 0x1, -R7 ;  /* 0x0000000100077824 */ /* 0x000fca00078e0a07 */
[----:B------:R-:W3:Y:S01]  /*0490*/  LDC.64 R20, c[0x0][0x388] ;  /* 0x0000e200ff147b82 */ /* 0x000ee20000000a00 */
[----:B--2---:R-:W-:-:S07]  /*04a0*/  VIADD R9, R2, UR6 ;  /* 0x0000000602097c36 */ /* 0x004fce0008000000 */
.L_x_8:
[----:B0-----:R-:W-:-:S04]  /*04b0*/  IADD3.X R2, P0, PT, R0, R18, RZ, PT, !PT ;  /* 0x0000001200027210 */ /* 0x001fc80003f1e4ff */
[----:B-1----:R-:W-:-:S05]  /*04c0*/  LEA.HI.X.SX32 R3, R0, R19, 0x1, P0 ;  /* 0x0000001300037211 */ /* 0x002fca00000f0eff */
[----:B--2---:R-:W2:Y:S01]  /*04d0*/  LDG.E.U8 R11, desc[UR4][R2.64+-0x1] ;  /* 0xffffff04020b7981 */ /* 0x004ea2000c1e1100 */
[----:B------:R-:W-:Y:S02]  /*04e0*/  SHF.R.S32.HI R6, RZ, 0x1f, R9 ;  /* 0x0000001fff067819 */ /* 0x000fe40000011409 */
[----:B---3--:R-:W-:-:S04]  /*04f0*/  IADD3 R4, P0, P1, R9, -0x1, R20 ;  /* 0xffffffff09047810 */ /* 0x008fc8000791e014 */
[----:B------:R-:W-:-:S05]  /*0500*/  IADD3.X R5, PT, PT, R6, -0x1, R21, P0, P1 ;  /* 0xffffffff06057810 */ /* 0x000fca00007e2415 */
[----:B--2---:R2:W-:Y:S04]  /*0510*/  STG.E.U8 desc[UR4][R4.64+0x1], R11 ;  /* 0x0000010b04007986 */ /* 0x0045e8000c101104 */
[----:B------:R-:W3:Y:S04]  /*0520*/  LDG.E.U8 R13, desc[UR4][R2.64] ;  /* 0x00000004020d7981 */ /* 0x000ee8000c1e1100 */
[----:B---3--:R2:W-:Y:S04]  /*0530*/  STG.E.U8 desc[UR4][R4.64], R13 ;  /* 0x0000000d04007986 */ /* 0x0085e8000c101104 */
[----:B------:R-:W3:Y:S04]  /*0540*/  LDG.E.U8 R15, desc[UR4][R2.64+0x1] ;  /* 0x00000104020f7981 */ /* 0x000ee8000c1e1100 */
[----:B---3--:R2:W-:Y:S04]  /*0550*/  STG.E.U8 desc[UR4][R4.64+-0x1], R15 ;  /* 0xffffff0f04007986 */ /* 0x0085e8000c101104 */
[----:B------:R-:W3:Y:S01]  /*0560*/  LDG.E.U8 R17, desc[UR4][R2.64+0x2] ;  /* 0x0000020402117981 */ /* 0x000ee2000c1e1100 */
[----:B------:R-:W-:Y:S01]  /*0570*/  IADD3 R7, PT, PT, R7, 0x4, RZ ;  /* 0x0000000407077810 */ /* 0x000fe20007ffe0ff */
[----:B------:R-:W-:-:S02]  /*0580*/  VIADD R9, R9, 0xfffffffc ;  /* 0xfffffffc09097836 */ /* 0x000fc40000000000 */
[----:B------:R-:W-:Y:S01]  /*0590*/  VIADD R0, R0, 0x4 ;  /* 0x0000000400007836 */ /* 0x000fe20000000000 */
[----:B------:R-:W-:Y:S01]  /*05a0*/  ISETP.NE.AND P0, PT, R7, RZ, PT ;  /* 0x000000ff0700720c */ /* 0x000fe20003f05270 */
[----:B---3--:R2:W-:-:S12]  /*05b0*/  STG.E.U8 desc[UR4][R4.64+-0x2], R17 ;  /* 0xfffffe1104007986 */ /* 0x0085d8000c101104 */
[----:B------:R-:W-:Y:S05]  /*05c0*/  @P0 BRA `(.L_x_8) ;  /* 0xfffffffc00b80947 */ /* 0x000fea000383ffff */
[----:B------:R-:W-:Y:S05]  /*05d0*/  EXIT ;  /* 0x000000000000794d */ /* 0x000fea0003800000 */
.L_x_9:
[----:B------:R-:W-:-:S00]  /*05e0*/  BRA `(.L_x_9) ;  /* 0xfffffffc00fc7947 */ /* 0x000fc0000383ffff */
[----:B------:R-:W-:-:S00]  /*05f0*/  NOP ;  /* 0x0000000000007918 */ /* 0x000fc00000000000 */
        /* <DEDUP_REMOVED lines=8> */
.L_x_10:


//--------------------- .nv.shared.reserved.0     --------------------------
	.section	.nv.shared.reserved.0,"aw",@nobits
	.weak		__nv_reservedSMEM_offset_0_alias
	.size		__nv_reservedSMEM_offset_0_alias, 0, 64
	.other		__nv_reservedSMEM_offset_0_alias,@"STO_CUDA_RESERVED_SHARED STV_DEFAULT"
__nv_reservedSMEM_offset_0_alias:
	.zero		0
	.zero		64


//--------------------- .nv.constant0._Z7reversePcS_ii --------------------------
	.section	.nv.constant0._Z7reversePcS_ii,"a",@progbits
	.sectionflags	@""
	.align	4
.nv.constant0._Z7reversePcS_ii:
	.zero		920


//--------------------- SYMBOLS --------------------------

	.type		.nv.reservedSmem.offset0,@object
	.size		.nv.reservedSmem.offset0,0x4
